//
// Generated by NVIDIA NVVM Compiler
//
// Compiler Build ID: CL-36424714
// Cuda compilation tools, release 13.0, V13.0.88
// Based on NVVM 20.0.0
//

.version 9.0
.target sm_100
.address_size 64

	// .globl	_Z3addPiS_S_

.visible .entry _Z3addPiS_S_(
	.param .u64 .ptr .align 1 _Z3addPiS_S__param_0,
	.param .u64 .ptr .align 1 _Z3addPiS_S__param_1,
	.param .u64 .ptr .align 1 _Z3addPiS_S__param_2
)
{
	.reg .pred 	%p<2>;
	.reg .b32 	%r<8>;
	.reg .b64 	%rd<11>;

	ld.param.u64 	%rd1, [_Z3addPiS_S__param_0];
	ld.param.u64 	%rd2, [_Z3addPiS_S__param_1];
	ld.param.u64 	%rd3, [_Z3addPiS_S__param_2];
	mov.u32 	%r2, %tid.x;
	mov.u32 	%r3, %ctaid.x;
	mov.u32 	%r4, %ntid.x;
	mad.lo.s32 	%r1, %r3, %r4, %r2;
	setp.gt.s32 	%p1, %r1, 89999;
	@%p1 bra 	$L__BB0_2;
	cvta.to.global.u64 	%rd4, %rd1;
	cvta.to.global.u64 	%rd5, %rd2;
	cvta.to.global.u64 	%rd6, %rd3;
	mul.wide.s32 	%rd7, %r1, 4;
	add.s64 	%rd8, %rd4, %rd7;
	ld.global.u32 	%r5, [%rd8];
	add.s64 	%rd9, %rd5, %rd7;
	ld.global.u32 	%r6, [%rd9];
	add.s32 	%r7, %r6, %r5;
	add.s64 	%rd10, %rd6, %rd7;
	st.global.u32 	[%rd10], %r7;
$L__BB0_2:
	ret;

}


// ===== COMPILED SASS (sm_100) =====

	.target	sm_100

	.elftype	@"ET_EXEC"


//--------------------- .note.nv.tkinfo           --------------------------
	.section	.note.nv.tkinfo,"",@"SHT_NOTE"
	.sectionflags	@"SHF_NOTE_NV_TKINFO"
	.tkinfo
        /*0018*/ 	.word	0x00000002
        /*0030*/ 	.string	""
        /*0030*/ 	.string	"ptxas"
        /*0030*/ 	.string	"Cuda compilation tools, release 13.0, V13.0.88"
        /*0030*/ 	.string	"Build cuda_13.0.r13.0/compiler.36424714_0"
        /*0030*/ 	.string	"-arch sm_100 -m 64 "



//--------------------- .note.nv.cuinfo           --------------------------
	.section	.note.nv.cuinfo,"",@"SHT_NOTE"
	.sectionflags	@"SHF_NOTE_NV_CUINFO"
        /*0018*/ 	.short	0x0002
        /*001a*/ 	.short	0x0064
        /*001c*/ 	.short	0x0082
	.zero		2


//--------------------- .nv.info                  --------------------------
	.section	.nv.info,"",@"SHT_CUDA_INFO"
	.align	4


	//----- nvinfo : EIATTR_REGCOUNT
	.align		4
        /*0000*/ 	.byte	0x04, 0x2f
        /*0002*/ 	.short	(.L_1 - .L_0)
	.align		4
.L_0:
        /*0004*/ 	.word	index@(_Z3addPiS_S_)
        /*0008*/ 	.word	0x0000000c


	//----- nvinfo : EIATTR_FRAME_SIZE
	.align		4
.L_1:
        /*000c*/ 	.byte	0x04, 0x11
        /*000e*/ 	.short	(.L_3 - .L_2)
	.align		4
.L_2:
        /*0010*/ 	.word	index@(_Z3addPiS_S_)
        /*0014*/ 	.word	0x00000000


	//----- nvinfo : EIATTR_MIN_STACK_SIZE
	.align		4
.L_3:
        /*0018*/ 	.byte	0x04, 0x12
        /*001a*/ 	.short	(.L_5 - .L_4)
	.align		4
.L_4:
        /*001c*/ 	.word	index@(_Z3addPiS_S_)
        /*0020*/ 	.word	0x00000000
.L_5:


//--------------------- .nv.compat                --------------------------
	.section	.nv.compat,"",@"SHT_CUDA_COMPAT_INFO"
	.align	4
        /*0000*/ 	.byte	0x02, 0x09, 0x00, 0x00, 0x02, 0x02, 0x01, 0x00, 0x02, 0x05, 0x05, 0x00, 0x03, 0x07, 0x01, 0x01
        /*0010*/ 	.byte	0x02, 0x03, 0x00, 0x00, 0x02, 0x06, 0x01, 0x00, 0x04, 0x0b, 0x08, 0x00, 0x09, 0x00, 0x00, 0x00
        /*0020*/ 	.byte	0x00, 0x00, 0x00, 0x00


//--------------------- .nv.info._Z3addPiS_S_     --------------------------
	.section	.nv.info._Z3addPiS_S_,"",@"SHT_CUDA_INFO"
	.sectionflags	@""
	.align	4


	//----- nvinfo : EIATTR_CUDA_API_VERSION
	.align		4
        /*0000*/ 	.byte	0x04, 0x37
        /*0002*/ 	.short	(.L_7 - .L_6)
.L_6:
        /*0004*/ 	.word	0x00000082


	//----- nvinfo : EIATTR_KPARAM_INFO
	.align		4
.L_7:
        /*0008*/ 	.byte	0x04, 0x17
        /*000a*/ 	.short	(.L_9 - .L_8)
.L_8:
        /*000c*/ 	.word	0x00000000
        /*0010*/ 	.short	0x0002
        /*0012*/ 	.short	0x0010
        /*0014*/ 	.byte	0x00, 0xf5, 0x21, 0x00


	//----- nvinfo : EIATTR_KPARAM_INFO
	.align		4
.L_9:
        /*0018*/ 	.byte	0x04, 0x17
        /*001a*/ 	.short	(.L_11 - .L_10)
.L_10:
        /*001c*/ 	.word	0x00000000
        /*0020*/ 	.short	0x0001
        /*0022*/ 	.short	0x0008
        /*0024*/ 	.byte	0x00, 0xf5, 0x21, 0x00


	//----- nvinfo : EIATTR_KPARAM_INFO
	.align		4
.L_11:
        /*0028*/ 	.byte	0x04, 0x17
        /*002a*/ 	.short	(.L_13 - .L_12)
.L_12:
        /*002c*/ 	.word	0x00000000
        /*0030*/ 	.short	0x0000
        /*0032*/ 	.short	0x0000
        /*0034*/ 	.byte	0x00, 0xf5, 0x21, 0x00


	//----- nvinfo : EIATTR_SPARSE_MMA_MASK
	.align		4
.L_13:
        /*0038*/ 	.byte	0x03, 0x50
        /*003a*/ 	.short	0x0000


	//----- nvinfo : EIATTR_MAXREG_COUNT
	.align		4
        /*003c*/ 	.byte	0x03, 0x1b
        /*003e*/ 	.short	0x00ff


	//----- nvinfo : EIATTR_MERCURY_ISA_VERSION
	.align		4
        /*0040*/ 	.byte	0x03, 0x5f
        /*0042*/ 	.short	0x0101


	//----- nvinfo : EIATTR_VRC_CTA_INIT_COUNT
	.align		4
        /*0044*/ 	.byte	0x02, 0x4a
	.zero		1
	.zero		1


	//----- nvinfo : EIATTR_EXIT_INSTR_OFFSETS
	.align		4
        /*0048*/ 	.byte	0x04, 0x1c
        /*004a*/ 	.short	(.L_15 - .L_14)


	//   ....[0]....
.L_14:
        /*004c*/ 	.word	0x00000060


	//   ....[1]....
        /*0050*/ 	.word	0x00000120


	//----- nvinfo : EIATTR_CBANK_PARAM_SIZE
	.align		4
.L_15:
        /*0054*/ 	.byte	0x03, 0x19
        /*0056*/ 	.short	0x0018


	//----- nvinfo : EIATTR_PARAM_CBANK
	.align		4
        /*0058*/ 	.byte	0x04, 0x0a
        /*005a*/ 	.short	(.L_17 - .L_16)
	.align		4
.L_16:
        /*005c*/ 	.word	index@(.nv.constant0._Z3addPiS_S_)
        /*0060*/ 	.short	0x0380
        /*0062*/ 	.short	0x0018


	//----- nvinfo : EIATTR_SW_WAR
	.align		4
.L_17:
        /*0064*/ 	.byte	0x04, 0x36
        /*0066*/ 	.short	(.L_19 - .L_18)
.L_18:
        /*0068*/ 	.word	0x00000008
.L_19:


//--------------------- .nv.callgraph             --------------------------
	.section	.nv.callgraph,"",@"SHT_CUDA_CALLGRAPH"
	.align	4
	.sectionentsize	8
	.align		4
        /*0000*/ 	.word	0x00000000
	.align		4
        /*0004*/ 	.word	0xffffffff
	.align		4
        /*0008*/ 	.word	0x00000000
	.align		4
        /*000c*/ 	.word	0xfffffffe
	.align		4
        /*0010*/ 	.word	0x00000000
	.align		4
        /*0014*/ 	.word	0xfffffffd
	.align		4
        /*0018*/ 	.word	0x00000000
	.align		4
        /*001c*/ 	.word	0xfffffffc


//--------------------- .text._Z3addPiS_S_        --------------------------
	.section	.text._Z3addPiS_S_,"ax",@progbits
	.align	128
        .global         _Z3addPiS_S_
        .type           _Z3addPiS_S_,@function
        .size           _Z3addPiS_S_,(.L_x_1 - _Z3addPiS_S_)
        .other          _Z3addPiS_S_,@"STO_CUDA_ENTRY STV_DEFAULT"
_Z3addPiS_S_:
.text._Z3addPiS_S_:
[----:B------:R-:W-:Y:S01]  /*0000*/  LDC R1, c[0x0][0x37c] ;  /* 0x0000df00ff017b82 */ /* 0x000fe20000000800 */
[----:B------:R-:W0:Y:S07]  /*0010*/  S2R R9, SR_TID.X ;  /* 0x0000000000097919 */ /* 0x000e2e0000002100 */
[----:B------:R-:W0:Y:S08]  /*0020*/  S2UR UR4, SR_CTAID.X ;  /* 0x00000000000479c3 */ /* 0x000e300000002500 */
[----:B------:R-:W0:Y:S02]  /*0030*/  LDC R0, c[0x0][0x360] ;  /* 0x0000d800ff007b82 */ /* 0x000e240000000800 */
[----:B0-----:R-:W-:-:S05]  /*0040*/  IMAD R9, R0, UR4, R9 ;  /* 0x0000000400097c24 */ /* 0x001fca000f8e0209 */
[----:B------:R-:W-:-:S13]  /*0050*/  ISETP.GT.AND P0, PT, R9, 0x15f8f, PT ;  /* 0x00015f8f0900780c */ /* 0x000fda0003f04270 */
[----:B------:R-:W-:Y:S05]  /*0060*/  @P0 EXIT ;  /* 0x000000000000094d */ /* 0x000fea0003800000 */
[----:B------:R-:W0:Y:S01]  /*0070*/  LDC.64 R2, c[0x0][0x380] ;  /* 0x0000e000ff027b82 */ /* 0x000e220000000a00 */
[----:B------:R-:W1:Y:S07]  /*0080*/  LDCU.64 UR4, c[0x0][0x358] ;  /* 0x00006b00ff0477ac */ /* 0x000e6e0008000a00 */
[----:B------:R-:W2:Y:S08]  /*0090*/  LDC.64 R4, c[0x0][0x388] ;  /* 0x0000e200ff047b82 */ /* 0x000eb00000000a00 */
[----:B------:R-:W3:Y:S01]  /*00a0*/  LDC.64 R6, c[0x0][0x390] ;  /* 0x0000e400ff067b82 */ /* 0x000ee20000000a00 */
[----:B0-----:R-:W-:-:S06]  /*00b0*/  IMAD.WIDE R2, R9, 0x4, R2 ;  /* 0x0000000409027825 */ /* 0x001fcc00078e0202 */
[----:B-1----:R-:W4:Y:S01]  /*00c0*/  LDG.E R2, desc[UR4][R2.64] ;  /* 0x0000000402027981 */ /* 0x002f22000c1e1900 */
[----:B--2---:R-:W-:-:S06]  /*00d0*/  IMAD.WIDE R4, R9, 0x4, R4 ;  /* 0x0000000409047825 */ /* 0x004fcc00078e0204 */
[----:B------:R-:W4:Y:S01]  /*00e0*/  LDG.E R5, desc[UR4][R4.64] ;  /* 0x0000000404057981 */ /* 0x000f22000c1e1900 */
[----:B---3--:R-:W-:Y:S01]  /*00f0*/  IMAD.WIDE R6, R9, 0x4, R6 ;  /* 0x0000000409067825 */ /* 0x008fe200078e0206 */
[----:B----4-:R-:W-:-:S05]  /*0100*/  IADD3 R9, PT, PT, R2, R5, RZ ;  /* 0x0000000502097210 */ /* 0x010fca0007ffe0ff */
[----:B------:R-:W-:Y:S01]  /*0110*/  STG.E desc[UR4][R6.64], R9 ;  /* 0x0000000906007986 */ /* 0x000fe2000c101904 */
[----:B------:R-:W-:Y:S05]  /*0120*/  EXIT ;  /* 0x000000000000794d */ /* 0x000fea0003800000 */
.L_x_0:
[----:B------:R-:W-:-:S00]  /*0130*/  BRA `(.L_x_0) ;  /* 0xfffffffc00fc7947 */ /* 0x000fc0000383ffff */
[----:B------:R-:W-:-:S00]  /*0140*/  NOP ;  /* 0x0000000000007918 */ /* 0x000fc00000000000 */
        /* <DEDUP_REMOVED lines=11> */
.L_x_1:


//--------------------- .nv.shared.reserved.0     --------------------------
	.section	.nv.shared.reserved.0,"aw",@nobits
	.weak		__nv_reservedSMEM_offset_0_alias
	.size		__nv_reservedSMEM_offset_0_alias, 0, 64
	.other		__nv_reservedSMEM_offset_0_alias,@"STO_CUDA_RESERVED_SHARED STV_DEFAULT"
__nv_reservedSMEM_offset_0_alias:
	.zero		0
	.zero		64


//--------------------- .nv.constant0._Z3addPiS_S_ --------------------------
	.section	.nv.constant0._Z3addPiS_S_,"a",@progbits
	.sectionflags	@""
	.align	4
.nv.constant0._Z3addPiS_S_:
	.zero		920


//--------------------- SYMBOLS --------------------------

	.type		.nv.reservedSmem.offset0,@object
	.size		.nv.reservedSmem.offset0,0x4
